//
// Generated by NVIDIA NVVM Compiler
//
// Compiler Build ID: CL-36424714
// Cuda compilation tools, release 13.0, V13.0.88
// Based on NVVM 20.0.0
//

.version 9.0
.target sm_100
.address_size 64

	// .globl	_Z18atomic_test_kernelPj

.visible .entry _Z18atomic_test_kernelPj(
	.param .u64 .ptr .align 1 _Z18atomic_test_kernelPj_param_0
)
{
	.reg .pred 	%p<2>;
	.reg .b32 	%r<20>;
	.reg .b64 	%rd<12>;

	ld.param.u64 	%rd2, [_Z18atomic_test_kernelPj_param_0];
	cvta.to.global.u64 	%rd1, %rd2;
	mov.u32 	%r2, %ntid.x;
	mov.u32 	%r3, %ctaid.x;
	mov.u32 	%r4, %tid.x;
	mad.lo.s32 	%r1, %r2, %r3, %r4;
	atom.global.sys.add.u32 	%r5, [%rd1], 1;
	add.s64 	%rd3, %rd1, 4;
	atom.global.sys.add.u32 	%r6, [%rd3], -1;
	add.s64 	%rd4, %rd1, 8;
	atom.global.sys.exch.b32 	%r7, [%rd4], %r1;
	add.s64 	%rd5, %rd1, 12;
	atom.global.sys.max.u32 	%r8, [%rd5], %r1;
	atom.global.min.u32 	%r9, [%rd1+16], %r1;
	add.s64 	%rd6, %rd1, 20;
	add.s32 	%r10, %r1, -1;
	atom.global.sys.cas.b32 	%r11, [%rd6], %r10, %r1;
	add.s64 	%rd7, %rd1, 24;
	add.s32 	%r12, %r1, 7;
	atom.global.sys.and.b32 	%r13, [%rd7], %r12;
	setp.gt.u32 	%p1, %r1, 31;
	@%p1 bra 	$L__BB0_2;
	add.s64 	%rd8, %rd1, 28;
	mov.b32 	%r14, 1;
	shl.b32 	%r15, %r14, %r1;
	atom.global.sys.or.b32 	%r16, [%rd8], %r15;
$L__BB0_2:
	add.s64 	%rd9, %rd1, 32;
	atom.global.sys.xor.b32 	%r17, [%rd9], %r1;
	add.s64 	%rd10, %rd1, 36;
	atom.global.sys.inc.u32 	%r18, [%rd10], 0;
	add.s64 	%rd11, %rd1, 40;
	atom.global.sys.dec.u32 	%r19, [%rd11], 139;
	ret;

}


// ===== COMPILED SASS (sm_100) =====

	.target	sm_100

	.elftype	@"ET_EXEC"


//--------------------- .note.nv.tkinfo           --------------------------
	.section	.note.nv.tkinfo,"",@"SHT_NOTE"
	.sectionflags	@"SHF_NOTE_NV_TKINFO"
	.tkinfo
        /*0018*/ 	.word	0x00000002
        /*0030*/ 	.string	""
        /*0030*/ 	.string	"ptxas"
        /*0030*/ 	.string	"Cuda compilation tools, release 13.0, V13.0.88"
        /*0030*/ 	.string	"Build cuda_13.0.r13.0/compiler.36424714_0"
        /*0030*/ 	.string	"-arch sm_100 -m 64 "



//--------------------- .note.nv.cuinfo           --------------------------
	.section	.note.nv.cuinfo,"",@"SHT_NOTE"
	.sectionflags	@"SHF_NOTE_NV_CUINFO"
        /*0018*/ 	.short	0x0002
        /*001a*/ 	.short	0x0064
        /*001c*/ 	.short	0x0082
	.zero		2


//--------------------- .nv.info                  --------------------------
	.section	.nv.info,"",@"SHT_CUDA_INFO"
	.align	4


	//----- nvinfo : EIATTR_REGCOUNT
	.align		4
        /*0000*/ 	.byte	0x04, 0x2f
        /*0002*/ 	.short	(.L_1 - .L_0)
	.align		4
.L_0:
        /*0004*/ 	.word	index@(_Z18atomic_test_kernelPj)
        /*0008*/ 	.word	0x00000014


	//----- nvinfo : EIATTR_FRAME_SIZE
	.align		4
.L_1:
        /*000c*/ 	.byte	0x04, 0x11
        /*000e*/ 	.short	(.L_3 - .L_2)
	.align		4
.L_2:
        /*0010*/ 	.word	index@(_Z18atomic_test_kernelPj)
        /*0014*/ 	.word	0x00000000


	//----- nvinfo : EIATTR_MIN_STACK_SIZE
	.align		4
.L_3:
        /*0018*/ 	.byte	0x04, 0x12
        /*001a*/ 	.short	(.L_5 - .L_4)
	.align		4
.L_4:
        /*001c*/ 	.word	index@(_Z18atomic_test_kernelPj)
        /*0020*/ 	.word	0x00000000
.L_5:


//--------------------- .nv.compat                --------------------------
	.section	.nv.compat,"",@"SHT_CUDA_COMPAT_INFO"
	.align	4
        /*0000*/ 	.byte	0x02, 0x09, 0x00, 0x00, 0x02, 0x02, 0x01, 0x00, 0x02, 0x05, 0x05, 0x00, 0x03, 0x07, 0x01, 0x01
        /*0010*/ 	.byte	0x02, 0x03, 0x00, 0x00, 0x02, 0x06, 0x01, 0x00, 0x04, 0x0b, 0x08, 0x00, 0x09, 0x00, 0x00, 0x00
        /*0020*/ 	.byte	0x00, 0x00, 0x00, 0x00


//--------------------- .nv.info._Z18atomic_test_kernelPj --------------------------
	.section	.nv.info._Z18atomic_test_kernelPj,"",@"SHT_CUDA_INFO"
	.sectionflags	@""
	.align	4


	//----- nvinfo : EIATTR_CUDA_API_VERSION
	.align		4
        /*0000*/ 	.byte	0x04, 0x37
        /*0002*/ 	.short	(.L_7 - .L_6)
.L_6:
        /*0004*/ 	.word	0x00000082


	//----- nvinfo : EIATTR_KPARAM_INFO
	.align		4
.L_7:
        /*0008*/ 	.byte	0x04, 0x17
        /*000a*/ 	.short	(.L_9 - .L_8)
.L_8:
        /*000c*/ 	.word	0x00000000
        /*0010*/ 	.short	0x0000
        /*0012*/ 	.short	0x0000
        /*0014*/ 	.byte	0x00, 0xf5, 0x21, 0x00


	//----- nvinfo : EIATTR_SPARSE_MMA_MASK
	.align		4
.L_9:
        /*0018*/ 	.byte	0x03, 0x50
        /*001a*/ 	.short	0x0000


	//----- nvinfo : EIATTR_MAXREG_COUNT
	.align		4
        /*001c*/ 	.byte	0x03, 0x1b
        /*001e*/ 	.short	0x00ff


	//----- nvinfo : EIATTR_MERCURY_ISA_VERSION
	.align		4
        /*0020*/ 	.byte	0x03, 0x5f
        /*0022*/ 	.short	0x0101


	//----- nvinfo : EIATTR_INT_WARP_WIDE_INSTR_OFFSETS
	.align		4
        /*0024*/ 	.byte	0x04, 0x31
        /*0026*/ 	.short	(.L_11 - .L_10)


	//   ....[0]....
.L_10:
        /*0028*/ 	.word	0x00000070


	//   ....[1]....
        /*002c*/ 	.word	0x00000130


	//   ....[2]....
        /*0030*/ 	.word	0x00000140


	//   ....[3]....
        /*0034*/ 	.word	0x00000150


	//   ....[4]....
        /*0038*/ 	.word	0x00000250


	//   ....[5]....
        /*003c*/ 	.word	0x00000280


	//   ....[6]....
        /*0040*/ 	.word	0x000002d0


	//   ....[7]....
        /*0044*/ 	.word	0x000002e0


	//----- nvinfo : EIATTR_VRC_CTA_INIT_COUNT
	.align		4
.L_11:
        /*0048*/ 	.byte	0x02, 0x4a
	.zero		1
	.zero		1


	//----- nvinfo : EIATTR_EXIT_INSTR_OFFSETS
	.align		4
        /*004c*/ 	.byte	0x04, 0x1c
        /*004e*/ 	.short	(.L_13 - .L_12)


	//   ....[0]....
.L_12:
        /*0050*/ 	.word	0x00000360


	//----- nvinfo : EIATTR_CRS_STACK_SIZE
	.align		4
.L_13:
        /*0054*/ 	.byte	0x04, 0x1e
        /*0056*/ 	.short	(.L_15 - .L_14)
.L_14:
        /*0058*/ 	.word	0x00000000


	//----- nvinfo : EIATTR_CBANK_PARAM_SIZE
	.align		4
.L_15:
        /*005c*/ 	.byte	0x03, 0x19
        /*005e*/ 	.short	0x0008


	//----- nvinfo : EIATTR_PARAM_CBANK
	.align		4
        /*0060*/ 	.byte	0x04, 0x0a
        /*0062*/ 	.short	(.L_17 - .L_16)
	.align		4
.L_16:
        /*0064*/ 	.word	index@(.nv.constant0._Z18atomic_test_kernelPj)
        /*0068*/ 	.short	0x0380
        /*006a*/ 	.short	0x0008


	//----- nvinfo : EIATTR_SW_WAR
	.align		4
.L_17:
        /*006c*/ 	.byte	0x04, 0x36
        /*006e*/ 	.short	(.L_19 - .L_18)
.L_18:
        /*0070*/ 	.word	0x00000008
.L_19:


//--------------------- .nv.callgraph             --------------------------
	.section	.nv.callgraph,"",@"SHT_CUDA_CALLGRAPH"
	.align	4
	.sectionentsize	8
	.align		4
        /*0000*/ 	.word	0x00000000
	.align		4
        /*0004*/ 	.word	0xffffffff
	.align		4
        /*0008*/ 	.word	0x00000000
	.align		4
        /*000c*/ 	.word	0xfffffffe
	.align		4
        /*0010*/ 	.word	0x00000000
	.align		4
        /*0014*/ 	.word	0xfffffffd
	.align		4
        /*0018*/ 	.word	0x00000000
	.align		4
        /*001c*/ 	.word	0xfffffffc


//--------------------- .text._Z18atomic_test_kernelPj --------------------------
	.section	.text._Z18atomic_test_kernelPj,"ax",@progbits
	.align	128
        .global         _Z18atomic_test_kernelPj
        .type           _Z18atomic_test_kernelPj,@function
        .size           _Z18atomic_test_kernelPj,(.L_x_3 - _Z18atomic_test_kernelPj)
        .other          _Z18atomic_test_kernelPj,@"STO_CUDA_ENTRY STV_DEFAULT"
_Z18atomic_test_kernelPj:
.text._Z18atomic_test_kernelPj:
[----:B------:R-:W-:Y:S01]  /*0000*/  LDC R1, c[0x0][0x37c] ;  /* 0x0000df00ff017b82 */ /* 0x000fe20000000800 */
[----:B------:R-:W0:Y:S01]  /*0010*/  S2R R7, SR_CTAID.X ;  /* 0x0000000000077919 */ /* 0x000e220000002500 */
[----:B------:R-:W0:Y:S06]  /*0020*/  LDCU UR6, c[0x0][0x360] ;  /* 0x00006c00ff0677ac */ /* 0x000e2c0008000800 */
[----:B------:R-:W1:Y:S01]  /*0030*/  LDC.64 R2, c[0x0][0x380] ;  /* 0x0000e000ff027b82 */ /* 0x000e620000000a00 */
[----:B------:R-:W0:Y:S01]  /*0040*/  S2R R0, SR_TID.X ;  /* 0x0000000000007919 */ /* 0x000e220000002100 */
[----:B------:R-:W2:Y:S01]  /*0050*/  LDCU.64 UR4, c[0x0][0x380] ;  /* 0x00007000ff0477ac */ /* 0x000ea20008000a00 */
[----:B------:R-:W3:Y:S01]  /*0060*/  S2R R8, SR_LANEID ;  /* 0x0000000000087919 */ /* 0x000ee20000000000 */
[----:B------:R-:W-:-:S02]  /*0070*/  VOTEU.ANY UR8, UPT, PT ;  /* 0x0000000000087886 */ /* 0x000fc400038e0100 */
[----:B------:R-:W-:Y:S02]  /*0080*/  UFLO.U32 UR9, UR8 ;  /* 0x00000008000972bd */ /* 0x000fe400080e0000 */
[----:B------:R-:W4:Y:S01]  /*0090*/  POPC R9, UR8 ;  /* 0x0000000800097d09 */ /* 0x000f220008000000 */
[----:B--2---:R-:W-:-:S04]  /*00a0*/  UIADD3 UR4, UP0, UPT, UR4, 0x4, URZ ;  /* 0x0000000404047890 */ /* 0x004fc8000ff1e0ff */
[----:B------:R-:W-:Y:S01]  /*00b0*/  UIADD3.X UR5, UPT, UPT, URZ, UR5, URZ, UP0, !UPT ;  /* 0x00000005ff057290 */ /* 0x000fe200087fe4ff */
[----:B----4-:R-:W-:Y:S01]  /*00c0*/  IADD3 R17, PT, PT, -R9, RZ, RZ ;  /* 0x000000ff09117210 */ /* 0x010fe20007ffe1ff */
[----:B------:R-:W-:-:S04]  /*00d0*/  IMAD.U32 R4, RZ, RZ, UR4 ;  /* 0x00000004ff047e24 */ /* 0x000fc8000f8e00ff */
[----:B------:R-:W-:Y:S02]  /*00e0*/  IMAD.U32 R5, RZ, RZ, UR5 ;  /* 0x00000005ff057e24 */ /* 0x000fe4000f8e00ff */
[----:B0-----:R-:W-:Y:S01]  /*00f0*/  IMAD R7, R7, UR6, R0 ;  /* 0x0000000607077c24 */ /* 0x001fe2000f8e0200 */
[----:B------:R-:W1:Y:S03]  /*0100*/  LDCU.64 UR6, c[0x0][0x358] ;  /* 0x00006b00ff0677ac */ /* 0x000e660008000a00 */
[C---:B------:R-:W-:Y:S01]  /*0110*/  VIADD R0, R7.reuse, 0x7 ;  /* 0x0000000707007836 */ /* 0x040fe20000000000 */
[----:B---3--:R-:W-:Y:S02]  /*0120*/  ISETP.EQ.U32.AND P1, PT, R8, UR9, PT ;  /* 0x0000000908007c0c */ /* 0x008fe4000bf22070 */
[C---:B------:R-:W-:Y:S01]  /*0130*/  CREDUX.MAX UR8, R7.reuse ;  /* 0x00000000070872cc */ /* 0x040fe20000000000 */
[----:B------:R-:W0:Y:S01]  /*0140*/  REDUX UR10, R0 ;  /* 0x00000000000a73c4 */ /* 0x000e220000000000 */
[----:B------:R-:W-:-:S02]  /*0150*/  CREDUX.MIN UR9, R7 ;  /* 0x00000000070972cc */ /* 0x000fc40000008000 */
[C---:B------:R-:W-:Y:S02]  /*0160*/  ISETP.GT.U32.AND P0, PT, R7.reuse, 0x1f, PT ;  /* 0x0000001f0700780c */ /* 0x040fe40003f04070 */
[----:B------:R-:W-:-:S05]  /*0170*/  IADD3 R6, PT, PT, R7, -0x1, RZ ;  /* 0xffffffff07067810 */ /* 0x000fca0007ffe0ff */
[----:B-1----:R1:W-:Y:S02]  /*0180*/  @P1 REDG.E.ADD.STRONG.SYS desc[UR6][R2.64], R9 ;  /* 0x000000090200198e */ /* 0x0023e4000c134106 */
[----:B------:R-:W-:Y:S02]  /*0190*/  IMAD.U32 R11, RZ, RZ, UR8 ;  /* 0x00000008ff0b7e24 */ /* 0x000fe4000f8e00ff */
[----:B------:R-:W-:Y:S01]  /*01a0*/  IMAD.U32 R13, RZ, RZ, UR9 ;  /* 0x00000009ff0d7e24 */ /* 0x000fe2000f8e00ff */
[----:B------:R1:W-:Y:S04]  /*01b0*/  @P1 REDG.E.ADD.STRONG.SYS desc[UR6][R4.64], R17 ;  /* 0x000000110400198e */ /* 0x0003e8000c134106 */
[----:B------:R1:W2:Y:S01]  /*01c0*/  ATOMG.E.EXCH.STRONG.SYS PT, RZ, desc[UR6][R4.64+0x4], R7 ;  /* 0x8000040704ff79a8 */ /* 0x0002a2000c1f5106 */
[----:B------:R-:W-:Y:S03]  /*01d0*/  BSSY.RECONVERGENT B0, `(.L_x_0) ;  /* 0x000000f000007945 */ /* 0x000fe60003800200 */
[----:B------:R1:W-:Y:S01]  /*01e0*/  @P1 REDG.E.MAX.STRONG.SYS desc[UR6][R4.64+0x8], R11 ;  /* 0x0000080b0400198e */ /* 0x0003e2000d134106 */
[----:B0-----:R-:W-:-:S03]  /*01f0*/  IMAD.U32 R15, RZ, RZ, UR10 ;  /* 0x0000000aff0f7e24 */ /* 0x001fc6000f8e00ff */
[----:B------:R1:W-:Y:S04]  /*0200*/  @P1 REDG.E.MIN.STRONG.GPU desc[UR6][R4.64+0xc], R13 ;  /* 0x00000c0d0400198e */ /* 0x0003e8000c92e106 */
[----:B------:R1:W3:Y:S04]  /*0210*/  ATOMG.E.CAS.STRONG.SYS PT, RZ, [R4+0x10], R6, R7 ;  /* 0x0000100604ff73a9 */ /* 0x0002e800001f4107 */
[----:B------:R1:W-:Y:S01]  /*0220*/  @P1 REDG.E.AND.STRONG.SYS desc[UR6][R4.64+0x14], R15 ;  /* 0x0000140f0400198e */ /* 0x0003e2000e934106 */
[----:B------:R-:W-:Y:S05]  /*0230*/  @P0 BRA `(.L_x_1) ;  /* 0x0000000000200947 */ /* 0x000fea0003800000 */
[----:B------:R-:W-:Y:S01]  /*0240*/  IMAD.MOV.U32 R0, RZ, RZ, 0x1 ;  /* 0x00000001ff007424 */ /* 0x000fe200078e00ff */
[----:B------:R-:W-:Y:S02]  /*0250*/  VOTEU.ANY UR4, UPT, PT ;  /* 0x0000000000047886 */ /* 0x000fe400038e0100 */
[----:B------:R-:W-:Y:S02]  /*0260*/  UFLO.U32 UR4, UR4 ;  /* 0x00000004000472bd */ /* 0x000fe400080e0000 */
[----:B------:R-:W-:-:S04]  /*0270*/  SHF.L.U32 R0, R0, R7, RZ ;  /* 0x0000000700007219 */ /* 0x000fc800000006ff */
[----:B------:R-:W1:Y:S01]  /*0280*/  REDUX.OR UR5, R0 ;  /* 0x00000000000573c4 */ /* 0x000e620000004000 */
[----:B------:R-:W-:Y:S02]  /*0290*/  ISETP.EQ.U32.AND P0, PT, R8, UR4, PT ;  /* 0x0000000408007c0c */ /* 0x000fe4000bf02070 */
[----:B-1----:R-:W-:-:S11]  /*02a0*/  MOV R3, UR5 ;  /* 0x0000000500037c02 */ /* 0x002fd60008000f00 */
[----:B------:R0:W-:Y:S02]  /*02b0*/  @P0 REDG.E.OR.STRONG.SYS desc[UR6][R4.64+0x18], R3 ;  /* 0x000018030400098e */ /* 0x0001e4000f134106 */
.L_x_1:
[----:B------:R-:W-:Y:S05]  /*02c0*/  BSYNC.RECONVERGENT B0 ;  /* 0x0000000000007941 */ /* 0x000fea0003800200 */
.L_x_0:
[----:B------:R-:W0:Y:S01]  /*02d0*/  REDUX.XOR UR5, R7 ;  /* 0x00000000070573c4 */ /* 0x000e220000008000 */
[----:B------:R-:W-:Y:S01]  /*02e0*/  VOTEU.ANY UR4, UPT, PT ;  /* 0x0000000000047886 */ /* 0x000fe200038e0100 */
[----:B-1----:R-:W-:Y:S01]  /*02f0*/  HFMA2 R9, -RZ, RZ, 0, 8.285045623779296875e-06 ;  /* 0x0000008bff097431 */ /* 0x002fe200000001ff */
[----:B------:R-:W-:-:S06]  /*0300*/  UFLO.U32 UR4, UR4 ;  /* 0x00000004000472bd */ /* 0x000fcc00080e0000 */
[----:B------:R-:W-:Y:S01]  /*0310*/  ISETP.EQ.U32.AND P0, PT, R8, UR4, PT ;  /* 0x0000000408007c0c */ /* 0x000fe2000bf02070 */
[----:B0-----:R-:W-:-:S12]  /*0320*/  IMAD.U32 R3, RZ, RZ, UR5 ;  /* 0x00000005ff037e24 */ /* 0x001fd8000f8e00ff */
[----:B------:R-:W-:Y:S04]  /*0330*/  @P0 REDG.E.XOR.STRONG.SYS desc[UR6][R4.64+0x1c], R3 ;  /* 0x00001c030400098e */ /* 0x000fe8000f934106 */
[----:B------:R-:W-:Y:S04]  /*0340*/  REDG.E.INC.STRONG.SYS desc[UR6][R4.64+0x20], RZ ;  /* 0x000020ff0400798e */ /* 0x000fe8000d934106 */
[----:B------:R-:W-:Y:S01]  /*0350*/  REDG.E.DEC.STRONG.SYS desc[UR6][R4.64+0x24], R9 ;  /* 0x000024090400798e */ /* 0x000fe2000e134106 */
[----:B------:R-:W-:Y:S05]  /*0360*/  EXIT ;  /* 0x000000000000794d */ /* 0x000fea0003800000 */
.L_x_2:
[----:B------:R-:W-:-:S00]  /*0370*/  BRA `(.L_x_2) ;  /* 0xfffffffc00fc7947 */ /* 0x000fc0000383ffff */
[----:B------:R-:W-:-:S00]  /*0380*/  NOP ;  /* 0x0000000000007918 */ /* 0x000fc00000000000 */
[----:B------:R-:W-:-:S00]  /*0390*/  NOP ;  /* 0x0000000000007918 */ /* 0x000fc00000000000 */
[----:B------:R-:W-:-:S00]  /*03a0*/  NOP ;  /* 0x0000000000007918 */ /* 0x000fc00000000000 */
[----:B------:R-:W-:-:S00]  /*03b0*/  NOP ;  /* 0x0000000000007918 */ /* 0x000fc00000000000 */
[----:B------:R-:W-:-:S00]  /*03c0*/  NOP ;  /* 0x0000000000007918 */ /* 0x000fc00000000000 */
[----:B------:R-:W-:-:S00]  /*03d0*/  NOP ;  /* 0x0000000000007918 */ /* 0x000fc00000000000 */
[----:B------:R-:W-:-:S00]  /*03e0*/  NOP ;  /* 0x0000000000007918 */ /* 0x000fc00000000000 */
[----:B------:R-:W-:-:S00]  /*03f0*/  NOP ;  /* 0x0000000000007918 */ /* 0x000fc00000000000 */
.L_x_3:


//--------------------- .nv.shared.reserved.0     --------------------------
	.section	.nv.shared.reserved.0,"aw",@nobits
	.weak		__nv_reservedSMEM_offset_0_alias
	.size		__nv_reservedSMEM_offset_0_alias, 0, 64
	.other		__nv_reservedSMEM_offset_0_alias,@"STO_CUDA_RESERVED_SHARED STV_DEFAULT"
__nv_reservedSMEM_offset_0_alias:
	.zero		0
	.zero		64


//--------------------- .nv.constant0._Z18atomic_test_kernelPj --------------------------
	.section	.nv.constant0._Z18atomic_test_kernelPj,"a",@progbits
	.sectionflags	@""
	.align	4
.nv.constant0._Z18atomic_test_kernelPj:
	.zero		904


//--------------------- SYMBOLS --------------------------

	.type		.nv.reservedSmem.offset0,@object
	.size		.nv.reservedSmem.offset0,0x4
